//
// Generated by NVIDIA NVVM Compiler
//
// Compiler Build ID: CL-36424714
// Cuda compilation tools, release 13.0, V13.0.88
// Based on NVVM 20.0.0
//

.version 9.0
.target sm_100
.address_size 64

	// .globl	_Z11kernel_multPfii

.visible .entry _Z11kernel_multPfii(
	.param .u64 .ptr .align 1 _Z11kernel_multPfii_param_0,
	.param .u32 _Z11kernel_multPfii_param_1,
	.param .u32 _Z11kernel_multPfii_param_2
)
{
	.reg .pred 	%p<4>;
	.reg .b32 	%r<11>;
	.reg .b32 	%f<3>;
	.reg .b64 	%rd<5>;

	ld.param.u64 	%rd2, [_Z11kernel_multPfii_param_0];
	ld.param.u32 	%r2, [_Z11kernel_multPfii_param_1];
	ld.param.u32 	%r3, [_Z11kernel_multPfii_param_2];
	mov.u32 	%r4, %ntid.x;
	mov.u32 	%r5, %ctaid.x;
	mov.u32 	%r6, %tid.x;
	mad.lo.s32 	%r1, %r4, %r5, %r6;
	and.b32  	%r7, %r1, -2147483647;
	setp.eq.s32 	%p1, %r7, 1;
	@%p1 bra 	$L__BB0_4;
	not.b32 	%r8, %r3;
	add.s32 	%r9, %r2, %r8;
	setp.ge.s32 	%p2, %r1, %r9;
	@%p2 bra 	$L__BB0_4;
	add.s32 	%r10, %r3, %r1;
	cvta.to.global.u64 	%rd3, %rd2;
	mul.wide.s32 	%rd4, %r10, 4;
	add.s64 	%rd1, %rd3, %rd4;
	ld.global.f32 	%f1, [%rd1];
	ld.global.f32 	%f2, [%rd1+4];
	setp.leu.f32 	%p3, %f1, %f2;
	@%p3 bra 	$L__BB0_4;
	st.global.f32 	[%rd1], %f2;
	st.global.f32 	[%rd1+4], %f1;
$L__BB0_4:
	ret;

}


// ===== COMPILED SASS (sm_100) =====

	.target	sm_100

	.elftype	@"ET_EXEC"


//--------------------- .note.nv.tkinfo           --------------------------
	.section	.note.nv.tkinfo,"",@"SHT_NOTE"
	.sectionflags	@"SHF_NOTE_NV_TKINFO"
	.tkinfo
        /*0018*/ 	.word	0x00000002
        /*0030*/ 	.string	""
        /*0030*/ 	.string	"ptxas"
        /*0030*/ 	.string	"Cuda compilation tools, release 13.0, V13.0.88"
        /*0030*/ 	.string	"Build cuda_13.0.r13.0/compiler.36424714_0"
        /*0030*/ 	.string	"-arch sm_100 -m 64 "



//--------------------- .note.nv.cuinfo           --------------------------
	.section	.note.nv.cuinfo,"",@"SHT_NOTE"
	.sectionflags	@"SHF_NOTE_NV_CUINFO"
        /*0018*/ 	.short	0x0002
        /*001a*/ 	.short	0x0064
        /*001c*/ 	.short	0x0082
	.zero		2


//--------------------- .nv.info                  --------------------------
	.section	.nv.info,"",@"SHT_CUDA_INFO"
	.align	4


	//----- nvinfo : EIATTR_REGCOUNT
	.align		4
        /*0000*/ 	.byte	0x04, 0x2f
        /*0002*/ 	.short	(.L_1 - .L_0)
	.align		4
.L_0:
        /*0004*/ 	.word	index@(_Z11kernel_multPfii)
        /*0008*/ 	.word	0x00000008


	//----- nvinfo : EIATTR_FRAME_SIZE
	.align		4
.L_1:
        /*000c*/ 	.byte	0x04, 0x11
        /*000e*/ 	.short	(.L_3 - .L_2)
	.align		4
.L_2:
        /*0010*/ 	.word	index@(_Z11kernel_multPfii)
        /*0014*/ 	.word	0x00000000


	//----- nvinfo : EIATTR_MIN_STACK_SIZE
	.align		4
.L_3:
        /*0018*/ 	.byte	0x04, 0x12
        /*001a*/ 	.short	(.L_5 - .L_4)
	.align		4
.L_4:
        /*001c*/ 	.word	index@(_Z11kernel_multPfii)
        /*0020*/ 	.word	0x00000000
.L_5:


//--------------------- .nv.compat                --------------------------
	.section	.nv.compat,"",@"SHT_CUDA_COMPAT_INFO"
	.align	4
        /*0000*/ 	.byte	0x02, 0x09, 0x00, 0x00, 0x02, 0x02, 0x01, 0x00, 0x02, 0x05, 0x05, 0x00, 0x03, 0x07, 0x01, 0x01
        /*0010*/ 	.byte	0x02, 0x03, 0x00, 0x00, 0x02, 0x06, 0x01, 0x00, 0x04, 0x0b, 0x08, 0x00, 0x09, 0x00, 0x00, 0x00
        /*0020*/ 	.byte	0x00, 0x00, 0x00, 0x00


//--------------------- .nv.info._Z11kernel_multPfii --------------------------
	.section	.nv.info._Z11kernel_multPfii,"",@"SHT_CUDA_INFO"
	.sectionflags	@""
	.align	4


	//----- nvinfo : EIATTR_CUDA_API_VERSION
	.align		4
        /*0000*/ 	.byte	0x04, 0x37
        /*0002*/ 	.short	(.L_7 - .L_6)
.L_6:
        /*0004*/ 	.word	0x00000082


	//----- nvinfo : EIATTR_KPARAM_INFO
	.align		4
.L_7:
        /*0008*/ 	.byte	0x04, 0x17
        /*000a*/ 	.short	(.L_9 - .L_8)
.L_8:
        /*000c*/ 	.word	0x00000000
        /*0010*/ 	.short	0x0002
        /*0012*/ 	.short	0x000c
        /*0014*/ 	.byte	0x00, 0xf0, 0x11, 0x00


	//----- nvinfo : EIATTR_KPARAM_INFO
	.align		4
.L_9:
        /*0018*/ 	.byte	0x04, 0x17
        /*001a*/ 	.short	(.L_11 - .L_10)
.L_10:
        /*001c*/ 	.word	0x00000000
        /*0020*/ 	.short	0x0001
        /*0022*/ 	.short	0x0008
        /*0024*/ 	.byte	0x00, 0xf0, 0x11, 0x00


	//----- nvinfo : EIATTR_KPARAM_INFO
	.align		4
.L_11:
        /*0028*/ 	.byte	0x04, 0x17
        /*002a*/ 	.short	(.L_13 - .L_12)
.L_12:
        /*002c*/ 	.word	0x00000000
        /*0030*/ 	.short	0x0000
        /*0032*/ 	.short	0x0000
        /*0034*/ 	.byte	0x00, 0xf5, 0x21, 0x00


	//----- nvinfo : EIATTR_SPARSE_MMA_MASK
	.align		4
.L_13:
        /*0038*/ 	.byte	0x03, 0x50
        /*003a*/ 	.short	0x0000


	//----- nvinfo : EIATTR_MAXREG_COUNT
	.align		4
        /*003c*/ 	.byte	0x03, 0x1b
        /*003e*/ 	.short	0x00ff


	//----- nvinfo : EIATTR_MERCURY_ISA_VERSION
	.align		4
        /*0040*/ 	.byte	0x03, 0x5f
        /*0042*/ 	.short	0x0101


	//----- nvinfo : EIATTR_VRC_CTA_INIT_COUNT
	.align		4
        /*0044*/ 	.byte	0x02, 0x4a
	.zero		1
	.zero		1


	//----- nvinfo : EIATTR_EXIT_INSTR_OFFSETS
	.align		4
        /*0048*/ 	.byte	0x04, 0x1c
        /*004a*/ 	.short	(.L_15 - .L_14)


	//   ....[0]....
.L_14:
        /*004c*/ 	.word	0x00000070


	//   ....[1]....
        /*0050*/ 	.word	0x000000c0


	//   ....[2]....
        /*0054*/ 	.word	0x00000140


	//   ....[3]....
        /*0058*/ 	.word	0x00000170


	//----- nvinfo : EIATTR_CBANK_PARAM_SIZE
	.align		4
.L_15:
        /*005c*/ 	.byte	0x03, 0x19
        /*005e*/ 	.short	0x0010


	//----- nvinfo : EIATTR_PARAM_CBANK
	.align		4
        /*0060*/ 	.byte	0x04, 0x0a
        /*0062*/ 	.short	(.L_17 - .L_16)
	.align		4
.L_16:
        /*0064*/ 	.word	index@(.nv.constant0._Z11kernel_multPfii)
        /*0068*/ 	.short	0x0380
        /*006a*/ 	.short	0x0010


	//----- nvinfo : EIATTR_SW_WAR
	.align		4
.L_17:
        /*006c*/ 	.byte	0x04, 0x36
        /*006e*/ 	.short	(.L_19 - .L_18)
.L_18:
        /*0070*/ 	.word	0x00000008
.L_19:


//--------------------- .nv.callgraph             --------------------------
	.section	.nv.callgraph,"",@"SHT_CUDA_CALLGRAPH"
	.align	4
	.sectionentsize	8
	.align		4
        /*0000*/ 	.word	0x00000000
	.align		4
        /*0004*/ 	.word	0xffffffff
	.align		4
        /*0008*/ 	.word	0x00000000
	.align		4
        /*000c*/ 	.word	0xfffffffe
	.align		4
        /*0010*/ 	.word	0x00000000
	.align		4
        /*0014*/ 	.word	0xfffffffd
	.align		4
        /*0018*/ 	.word	0x00000000
	.align		4
        /*001c*/ 	.word	0xfffffffc


//--------------------- .text._Z11kernel_multPfii --------------------------
	.section	.text._Z11kernel_multPfii,"ax",@progbits
	.align	128
        .global         _Z11kernel_multPfii
        .type           _Z11kernel_multPfii,@function
        .size           _Z11kernel_multPfii,(.L_x_1 - _Z11kernel_multPfii)
        .other          _Z11kernel_multPfii,@"STO_CUDA_ENTRY STV_DEFAULT"
_Z11kernel_multPfii:
.text._Z11kernel_multPfii:
[----:B------:R-:W-:Y:S01]  /*0000*/  LDC R1, c[0x0][0x37c] ;  /* 0x0000df00ff017b82 */ /* 0x000fe20000000800 */
[----:B------:R-:W0:Y:S01]  /*0010*/  S2R R0, SR_CTAID.X ;  /* 0x0000000000007919 */ /* 0x000e220000002500 */
[----:B------:R-:W0:Y:S01]  /*0020*/  LDCU UR4, c[0x0][0x360] ;  /* 0x00006c00ff0477ac */ /* 0x000e220008000800 */
[----:B------:R-:W0:Y:S02]  /*0030*/  S2R R3, SR_TID.X ;  /* 0x0000000000037919 */ /* 0x000e240000002100 */
[----:B0-----:R-:W-:-:S05]  /*0040*/  IMAD R0, R0, UR4, R3 ;  /* 0x0000000400007c24 */ /* 0x001fca000f8e0203 */
[----:B------:R-:W-:-:S04]  /*0050*/  LOP3.LUT R2, R0, 0x80000001, RZ, 0xc0, !PT ;  /* 0x8000000100027812 */ /* 0x000fc800078ec0ff */
[----:B------:R-:W-:-:S13]  /*0060*/  ISETP.NE.AND P0, PT, R2, 0x1, PT ;  /* 0x000000010200780c */ /* 0x000fda0003f05270 */
[----:B------:R-:W-:Y:S05]  /*0070*/  @!P0 EXIT ;  /* 0x000000000000894d */ /* 0x000fea0003800000 */
[----:B------:R-:W0:Y:S02]  /*0080*/  LDCU.64 UR6, c[0x0][0x388] ;  /* 0x00007100ff0677ac */ /* 0x000e240008000a00 */
[----:B0-----:R-:W-:-:S04]  /*0090*/  ULOP3.LUT UR4, URZ, UR7, URZ, 0x33, !UPT ;  /* 0x00000007ff047292 */ /* 0x001fc8000f8e33ff */
[----:B------:R-:W-:-:S06]  /*00a0*/  UIADD3 UR4, UPT, UPT, UR4, UR6, URZ ;  /* 0x0000000604047290 */ /* 0x000fcc000fffe0ff */
[----:B------:R-:W-:-:S13]  /*00b0*/  ISETP.GE.AND P0, PT, R0, UR4, PT ;  /* 0x0000000400007c0c */ /* 0x000fda000bf06270 */
[----:B------:R-:W-:Y:S05]  /*00c0*/  @P0 EXIT ;  /* 0x000000000000094d */ /* 0x000fea0003800000 */
[----:B------:R-:W0:Y:S01]  /*00d0*/  LDC.64 R2, c[0x0][0x380] ;  /* 0x0000e000ff027b82 */ /* 0x000e220000000a00 */
[----:B------:R-:W1:Y:S01]  /*00e0*/  LDCU.64 UR4, c[0x0][0x358] ;  /* 0x00006b00ff0477ac */ /* 0x000e620008000a00 */
[----:B------:R-:W-:-:S04]  /*00f0*/  VIADD R5, R0, UR7 ;  /* 0x0000000700057c36 */ /* 0x000fc80008000000 */
[----:B0-----:R-:W-:-:S05]  /*0100*/  IMAD.WIDE R2, R5, 0x4, R2 ;  /* 0x0000000405027825 */ /* 0x001fca00078e0202 */
[----:B-1----:R-:W2:Y:S04]  /*0110*/  LDG.E R5, desc[UR4][R2.64] ;  /* 0x0000000402057981 */ /* 0x002ea8000c1e1900 */
[----:B------:R-:W2:Y:S02]  /*0120*/  LDG.E R0, desc[UR4][R2.64+0x4] ;  /* 0x0000040402007981 */ /* 0x000ea4000c1e1900 */
[----:B--2---:R-:W-:-:S13]  /*0130*/  FSETP.GT.AND P0, PT, R5, R0, PT ;  /* 0x000000000500720b */ /* 0x004fda0003f04000 */
[----:B------:R-:W-:Y:S05]  /*0140*/  @!P0 EXIT ;  /* 0x000000000000894d */ /* 0x000fea0003800000 */
[----:B------:R-:W-:Y:S04]  /*0150*/  STG.E desc[UR4][R2.64], R0 ;  /* 0x0000000002007986 */ /* 0x000fe8000c101904 */
[----:B------:R-:W-:Y:S01]  /*0160*/  STG.E desc[UR4][R2.64+0x4], R5 ;  /* 0x0000040502007986 */ /* 0x000fe2000c101904 */
[----:B------:R-:W-:Y:S05]  /*0170*/  EXIT ;  /* 0x000000000000794d */ /* 0x000fea0003800000 */
.L_x_0:
[----:B------:R-:W-:-:S00]  /*0180*/  BRA `(.L_x_0) ;  /* 0xfffffffc00fc7947 */ /* 0x000fc0000383ffff */
[----:B------:R-:W-:-:S00]  /*0190*/  NOP ;  /* 0x0000000000007918 */ /* 0x000fc00000000000 */
        /* <DEDUP_REMOVED lines=14> */
.L_x_1:


//--------------------- .nv.shared.reserved.0     --------------------------
	.section	.nv.shared.reserved.0,"aw",@nobits
	.weak		__nv_reservedSMEM_offset_0_alias
	.size		__nv_reservedSMEM_offset_0_alias, 0, 64
	.other		__nv_reservedSMEM_offset_0_alias,@"STO_CUDA_RESERVED_SHARED STV_DEFAULT"
__nv_reservedSMEM_offset_0_alias:
	.zero		0
	.zero		64


//--------------------- .nv.constant0._Z11kernel_multPfii --------------------------
	.section	.nv.constant0._Z11kernel_multPfii,"a",@progbits
	.sectionflags	@""
	.align	4
.nv.constant0._Z11kernel_multPfii:
	.zero		912


//--------------------- SYMBOLS --------------------------

	.type		.nv.reservedSmem.offset0,@object
	.size		.nv.reservedSmem.offset0,0x4
